//
// Generated by NVIDIA NVVM Compiler
//
// Compiler Build ID: CL-36424714
// Cuda compilation tools, release 13.0, V13.0.88
// Based on NVVM 20.0.0
//

.version 9.0
.target sm_100
.address_size 64

	// .globl	_Z12sharpenImagePiS_ii
// _ZZ12sharpenImagePiS_iiE11imageShared has been demoted

.visible .entry _Z12sharpenImagePiS_ii(
	.param .u64 .ptr .align 1 _Z12sharpenImagePiS_ii_param_0,
	.param .u64 .ptr .align 1 _Z12sharpenImagePiS_ii_param_1,
	.param .u32 _Z12sharpenImagePiS_ii_param_2,
	.param .u32 _Z12sharpenImagePiS_ii_param_3
)
{
	.reg .pred 	%p<2>;
	.reg .b32 	%r<28>;
	.reg .b64 	%rd<9>;
	// demoted variable
	.shared .align 4 .b8 _ZZ12sharpenImagePiS_iiE11imageShared[1296];
	ld.param.u64 	%rd2, [_Z12sharpenImagePiS_ii_param_0];
	ld.param.u64 	%rd1, [_Z12sharpenImagePiS_ii_param_1];
	ld.param.u32 	%r3, [_Z12sharpenImagePiS_ii_param_3];
	cvta.to.global.u64 	%rd3, %rd2;
	mov.u32 	%r4, %ctaid.y;
	shl.b32 	%r5, %r4, 4;
	mov.u32 	%r6, %tid.y;
	add.s32 	%r7, %r5, %r6;
	mov.u32 	%r8, %ctaid.x;
	shl.b32 	%r9, %r8, 4;
	mov.u32 	%r10, %tid.x;
	add.s32 	%r11, %r9, %r10;
	mad.lo.s32 	%r1, %r3, %r7, %r11;
	mul.wide.s32 	%rd4, %r1, 4;
	add.s64 	%rd5, %rd3, %rd4;
	ld.global.u32 	%r12, [%rd5];
	mov.u32 	%r13, _ZZ12sharpenImagePiS_iiE11imageShared;
	mad.lo.s32 	%r14, %r6, 72, %r13;
	shl.b32 	%r15, %r10, 2;
	add.s32 	%r2, %r14, %r15;
	st.shared.u32 	[%r2], %r12;
	bar.sync 	0;
	add.s32 	%r16, %r10, -1;
	add.s32 	%r17, %r6, -1;
	max.u32 	%r18, %r16, %r17;
	setp.gt.u32 	%p1, %r18, 13;
	@%p1 bra 	$L__BB0_2;
	cvta.to.global.u64 	%rd6, %rd1;
	ld.shared.u32 	%r19, [%r2];
	mul.lo.s32 	%r20, %r19, 5;
	ld.shared.u32 	%r21, [%r2+-72];
	ld.shared.u32 	%r22, [%r2+-76];
	ld.shared.u32 	%r23, [%r2+-4];
	add.s32 	%r24, %r21, %r22;
	add.s32 	%r25, %r24, %r19;
	add.s32 	%r26, %r25, %r23;
	sub.s32 	%r27, %r20, %r26;
	add.s64 	%rd8, %rd6, %rd4;
	st.global.u32 	[%rd8], %r27;
$L__BB0_2:
	ret;

}


// ===== COMPILED SASS (sm_100) =====

	.target	sm_100

	.elftype	@"ET_EXEC"


//--------------------- .note.nv.tkinfo           --------------------------
	.section	.note.nv.tkinfo,"",@"SHT_NOTE"
	.sectionflags	@"SHF_NOTE_NV_TKINFO"
	.tkinfo
        /*0018*/ 	.word	0x00000002
        /*0030*/ 	.string	""
        /*0030*/ 	.string	"ptxas"
        /*0030*/ 	.string	"Cuda compilation tools, release 13.0, V13.0.88"
        /*0030*/ 	.string	"Build cuda_13.0.r13.0/compiler.36424714_0"
        /*0030*/ 	.string	"-arch sm_100 -m 64 "



//--------------------- .note.nv.cuinfo           --------------------------
	.section	.note.nv.cuinfo,"",@"SHT_NOTE"
	.sectionflags	@"SHF_NOTE_NV_CUINFO"
        /*0018*/ 	.short	0x0002
        /*001a*/ 	.short	0x0064
        /*001c*/ 	.short	0x0082
	.zero		2


//--------------------- .nv.info                  --------------------------
	.section	.nv.info,"",@"SHT_CUDA_INFO"
	.align	4


	//----- nvinfo : EIATTR_REGCOUNT
	.align		4
        /*0000*/ 	.byte	0x04, 0x2f
        /*0002*/ 	.short	(.L_1 - .L_0)
	.align		4
.L_0:
        /*0004*/ 	.word	index@(_Z12sharpenImagePiS_ii)
        /*0008*/ 	.word	0x0000000e


	//----- nvinfo : EIATTR_FRAME_SIZE
	.align		4
.L_1:
        /*000c*/ 	.byte	0x04, 0x11
        /*000e*/ 	.short	(.L_3 - .L_2)
	.align		4
.L_2:
        /*0010*/ 	.word	index@(_Z12sharpenImagePiS_ii)
        /*0014*/ 	.word	0x00000000


	//----- nvinfo : EIATTR_MIN_STACK_SIZE
	.align		4
.L_3:
        /*0018*/ 	.byte	0x04, 0x12
        /*001a*/ 	.short	(.L_5 - .L_4)
	.align		4
.L_4:
        /*001c*/ 	.word	index@(_Z12sharpenImagePiS_ii)
        /*0020*/ 	.word	0x00000000
.L_5:


//--------------------- .nv.compat                --------------------------
	.section	.nv.compat,"",@"SHT_CUDA_COMPAT_INFO"
	.align	4
        /*0000*/ 	.byte	0x02, 0x09, 0x00, 0x00, 0x02, 0x02, 0x01, 0x00, 0x02, 0x05, 0x05, 0x00, 0x03, 0x07, 0x01, 0x01
        /*0010*/ 	.byte	0x02, 0x03, 0x00, 0x00, 0x02, 0x06, 0x01, 0x00, 0x04, 0x0b, 0x08, 0x00, 0x09, 0x00, 0x00, 0x00
        /*0020*/ 	.byte	0x00, 0x00, 0x00, 0x00


//--------------------- .nv.info._Z12sharpenImagePiS_ii --------------------------
	.section	.nv.info._Z12sharpenImagePiS_ii,"",@"SHT_CUDA_INFO"
	.sectionflags	@""
	.align	4


	//----- nvinfo : EIATTR_CUDA_API_VERSION
	.align		4
        /*0000*/ 	.byte	0x04, 0x37
        /*0002*/ 	.short	(.L_7 - .L_6)
.L_6:
        /*0004*/ 	.word	0x00000082


	//----- nvinfo : EIATTR_KPARAM_INFO
	.align		4
.L_7:
        /*0008*/ 	.byte	0x04, 0x17
        /*000a*/ 	.short	(.L_9 - .L_8)
.L_8:
        /*000c*/ 	.word	0x00000000
        /*0010*/ 	.short	0x0003
        /*0012*/ 	.short	0x0014
        /*0014*/ 	.byte	0x00, 0xf0, 0x11, 0x00


	//----- nvinfo : EIATTR_KPARAM_INFO
	.align		4
.L_9:
        /*0018*/ 	.byte	0x04, 0x17
        /*001a*/ 	.short	(.L_11 - .L_10)
.L_10:
        /*001c*/ 	.word	0x00000000
        /*0020*/ 	.short	0x0002
        /*0022*/ 	.short	0x0010
        /*0024*/ 	.byte	0x00, 0xf0, 0x11, 0x00


	//----- nvinfo : EIATTR_KPARAM_INFO
	.align		4
.L_11:
        /*0028*/ 	.byte	0x04, 0x17
        /*002a*/ 	.short	(.L_13 - .L_12)
.L_12:
        /*002c*/ 	.word	0x00000000
        /*0030*/ 	.short	0x0001
        /*0032*/ 	.short	0x0008
        /*0034*/ 	.byte	0x00, 0xf5, 0x21, 0x00


	//----- nvinfo : EIATTR_KPARAM_INFO
	.align		4
.L_13:
        /*0038*/ 	.byte	0x04, 0x17
        /*003a*/ 	.short	(.L_15 - .L_14)
.L_14:
        /*003c*/ 	.word	0x00000000
        /*0040*/ 	.short	0x0000
        /*0042*/ 	.short	0x0000
        /*0044*/ 	.byte	0x00, 0xf5, 0x21, 0x00


	//----- nvinfo : EIATTR_SPARSE_MMA_MASK
	.align		4
.L_15:
        /*0048*/ 	.byte	0x03, 0x50
        /*004a*/ 	.short	0x0000


	//----- nvinfo : EIATTR_MAXREG_COUNT
	.align		4
        /*004c*/ 	.byte	0x03, 0x1b
        /*004e*/ 	.short	0x00ff


	//----- nvinfo : EIATTR_NUM_BARRIERS
	.align		4
        /*0050*/ 	.byte	0x02, 0x4c
        /*0052*/ 	.byte	0x01
	.zero		1


	//----- nvinfo : EIATTR_MERCURY_ISA_VERSION
	.align		4
        /*0054*/ 	.byte	0x03, 0x5f
        /*0056*/ 	.short	0x0101


	//----- nvinfo : EIATTR_VRC_CTA_INIT_COUNT
	.align		4
        /*0058*/ 	.byte	0x02, 0x4a
	.zero		1
	.zero		1


	//----- nvinfo : EIATTR_EXIT_INSTR_OFFSETS
	.align		4
        /*005c*/ 	.byte	0x04, 0x1c
        /*005e*/ 	.short	(.L_17 - .L_16)


	//   ....[0]....
.L_16:
        /*0060*/ 	.word	0x00000170


	//   ....[1]....
        /*0064*/ 	.word	0x00000220


	//----- nvinfo : EIATTR_CBANK_PARAM_SIZE
	.align		4
.L_17:
        /*0068*/ 	.byte	0x03, 0x19
        /*006a*/ 	.short	0x0018


	//----- nvinfo : EIATTR_PARAM_CBANK
	.align		4
        /*006c*/ 	.byte	0x04, 0x0a
        /*006e*/ 	.short	(.L_19 - .L_18)
	.align		4
.L_18:
        /*0070*/ 	.word	index@(.nv.constant0._Z12sharpenImagePiS_ii)
        /*0074*/ 	.short	0x0380
        /*0076*/ 	.short	0x0018


	//----- nvinfo : EIATTR_SW_WAR
	.align		4
.L_19:
        /*0078*/ 	.byte	0x04, 0x36
        /*007a*/ 	.short	(.L_21 - .L_20)
.L_20:
        /*007c*/ 	.word	0x00000008
.L_21:


//--------------------- .nv.callgraph             --------------------------
	.section	.nv.callgraph,"",@"SHT_CUDA_CALLGRAPH"
	.align	4
	.sectionentsize	8
	.align		4
        /*0000*/ 	.word	0x00000000
	.align		4
        /*0004*/ 	.word	0xffffffff
	.align		4
        /*0008*/ 	.word	0x00000000
	.align		4
        /*000c*/ 	.word	0xfffffffe
	.align		4
        /*0010*/ 	.word	0x00000000
	.align		4
        /*0014*/ 	.word	0xfffffffd
	.align		4
        /*0018*/ 	.word	0x00000000
	.align		4
        /*001c*/ 	.word	0xfffffffc


//--------------------- .text._Z12sharpenImagePiS_ii --------------------------
	.section	.text._Z12sharpenImagePiS_ii,"ax",@progbits
	.align	128
        .global         _Z12sharpenImagePiS_ii
        .type           _Z12sharpenImagePiS_ii,@function
        .size           _Z12sharpenImagePiS_ii,(.L_x_1 - _Z12sharpenImagePiS_ii)
        .other          _Z12sharpenImagePiS_ii,@"STO_CUDA_ENTRY STV_DEFAULT"
_Z12sharpenImagePiS_ii:
.text._Z12sharpenImagePiS_ii:
[----:B------:R-:W-:Y:S01]  /*0000*/  LDC R1, c[0x0][0x37c] ;  /* 0x0000df00ff017b82 */ /* 0x000fe20000000800 */
[----:B------:R-:W0:Y:S07]  /*0010*/  S2R R0, SR_CTAID.Y ;  /* 0x0000000000007919 */ /* 0x000e2e0000002600 */
[----:B------:R-:W1:Y:S01]  /*0020*/  LDC.64 R2, c[0x0][0x380] ;  /* 0x0000e000ff027b82 */ /* 0x000e620000000a00 */
[----:B------:R-:W2:Y:S01]  /*0030*/  LDCU UR6, c[0x0][0x394] ;  /* 0x00007280ff0677ac */ /* 0x000ea20008000800 */
[----:B------:R-:W0:Y:S01]  /*0040*/  S2R R9, SR_TID.Y ;  /* 0x0000000000097919 */ /* 0x000e220000002200 */
[----:B------:R-:W3:Y:S01]  /*0050*/  LDCU.64 UR4, c[0x0][0x358] ;  /* 0x00006b00ff0477ac */ /* 0x000ee20008000a00 */
[----:B------:R-:W4:Y:S01]  /*0060*/  S2R R5, SR_CTAID.X ;  /* 0x0000000000057919 */ /* 0x000f220000002500 */
[----:B------:R-:W4:Y:S01]  /*0070*/  S2R R11, SR_TID.X ;  /* 0x00000000000b7919 */ /* 0x000f220000002100 */
[----:B0-----:R-:W-:-:S02]  /*0080*/  LEA R0, R0, R9, 0x4 ;  /* 0x0000000900007211 */ /* 0x001fc400078e20ff */
[----:B----4-:R-:W-:-:S05]  /*0090*/  LEA R5, R5, R11, 0x4 ;  /* 0x0000000b05057211 */ /* 0x010fca00078e20ff */
[----:B--2---:R-:W-:-:S04]  /*00a0*/  IMAD R5, R0, UR6, R5 ;  /* 0x0000000600057c24 */ /* 0x004fc8000f8e0205 */
[----:B-1----:R-:W-:-:S06]  /*00b0*/  IMAD.WIDE R2, R5, 0x4, R2 ;  /* 0x0000000405027825 */ /* 0x002fcc00078e0202 */
[----:B---3--:R-:W2:Y:S01]  /*00c0*/  LDG.E R2, desc[UR4][R2.64] ;  /* 0x0000000402027981 */ /* 0x008ea2000c1e1900 */
[----:B------:R-:W-:Y:S01]  /*00d0*/  MOV R0, 0x400 ;  /* 0x0000040000007802 */ /* 0x000fe20000000f00 */
[----:B------:R-:W-:Y:S01]  /*00e0*/  VIADD R4, R9, 0xffffffff ;  /* 0xffffffff09047836 */ /* 0x000fe20000000000 */
[----:B------:R-:W0:Y:S04]  /*00f0*/  S2R R7, SR_CgaCtaId ;  /* 0x0000000000077919 */ /* 0x000e280000008800 */
[----:B------:R-:W-:-:S04]  /*0100*/  VIADDMNMX.U32 R4, R11, 0xffffffff, R4, !PT ;  /* 0xffffffff0b047846 */ /* 0x000fc80007800004 */
[----:B------:R-:W-:Y:S02]  /*0110*/  ISETP.GT.U32.AND P0, PT, R4, 0xd, PT ;  /* 0x0000000d0400780c */ /* 0x000fe40003f04070 */
[----:B0-----:R-:W-:-:S05]  /*0120*/  LEA R0, R7, R0, 0x18 ;  /* 0x0000000007007211 */ /* 0x001fca00078ec0ff */
[----:B------:R-:W-:-:S05]  /*0130*/  IMAD R0, R9, 0x48, R0 ;  /* 0x0000004809007824 */ /* 0x000fca00078e0200 */
[----:B------:R-:W-:-:S05]  /*0140*/  LEA R7, R11, R0, 0x2 ;  /* 0x000000000b077211 */ /* 0x000fca00078e10ff */
[----:B--2---:R0:W-:Y:S01]  /*0150*/  STS [R7], R2 ;  /* 0x0000000207007388 */ /* 0x0041e20000000800 */
[----:B------:R-:W-:Y:S06]  /*0160*/  BAR.SYNC.DEFER_BLOCKING 0x0 ;  /* 0x0000000000007b1d */ /* 0x000fec0000010000 */
[----:B------:R-:W-:Y:S05]  /*0170*/  @P0 EXIT ;  /* 0x000000000000094d */ /* 0x000fea0003800000 */
[----:B------:R-:W-:Y:S01]  /*0180*/  LDS R0, [R7] ;  /* 0x0000000007007984 */ /* 0x000fe20000000800 */
[----:B0-----:R-:W0:Y:S03]  /*0190*/  LDC.64 R2, c[0x0][0x388] ;  /* 0x0000e200ff027b82 */ /* 0x001e260000000a00 */
[----:B------:R-:W-:Y:S04]  /*01a0*/  LDS R9, [R7+-0x48] ;  /* 0xffffb80007097984 */ /* 0x000fe80000000800 */
[----:B------:R-:W1:Y:S04]  /*01b0*/  LDS R4, [R7+-0x4c] ;  /* 0xffffb40007047984 */ /* 0x000e680000000800 */
[----:B------:R-:W2:Y:S01]  /*01c0*/  LDS R6, [R7+-0x4] ;  /* 0xfffffc0007067984 */ /* 0x000ea20000000800 */
[----:B0-----:R-:W-:Y:S01]  /*01d0*/  IMAD.WIDE R2, R5, 0x4, R2 ;  /* 0x0000000405027825 */ /* 0x001fe200078e0202 */
[----:B-1----:R-:W-:-:S05]  /*01e0*/  IADD3 R9, PT, PT, R0, R9, R4 ;  /* 0x0000000900097210 */ /* 0x002fca0007ffe004 */
[----:B--2---:R-:W-:-:S04]  /*01f0*/  IMAD.IADD R9, R6, 0x1, R9 ;  /* 0x0000000106097824 */ /* 0x004fc800078e0209 */
[----:B------:R-:W-:-:S05]  /*0200*/  IMAD R9, R0, 0x5, -R9 ;  /* 0x0000000500097824 */ /* 0x000fca00078e0a09 */
[----:B------:R-:W-:Y:S01]  /*0210*/  STG.E desc[UR4][R2.64], R9 ;  /* 0x0000000902007986 */ /* 0x000fe2000c101904 */
[----:B------:R-:W-:Y:S05]  /*0220*/  EXIT ;  /* 0x000000000000794d */ /* 0x000fea0003800000 */
.L_x_0:
[----:B------:R-:W-:-:S00]  /*0230*/  BRA `(.L_x_0) ;  /* 0xfffffffc00fc7947 */ /* 0x000fc0000383ffff */
[----:B------:R-:W-:-:S00]  /*0240*/  NOP ;  /* 0x0000000000007918 */ /* 0x000fc00000000000 */
        /* <DEDUP_REMOVED lines=11> */
.L_x_1:


//--------------------- .nv.shared._Z12sharpenImagePiS_ii --------------------------
	.section	.nv.shared._Z12sharpenImagePiS_ii,"aw",@nobits
	.sectionflags	@""
	.align	4
.nv.shared._Z12sharpenImagePiS_ii:
	.zero		2320


//--------------------- .nv.shared.reserved.0     --------------------------
	.section	.nv.shared.reserved.0,"aw",@nobits
	.weak		__nv_reservedSMEM_offset_0_alias
	.size		__nv_reservedSMEM_offset_0_alias, 0, 64
	.other		__nv_reservedSMEM_offset_0_alias,@"STO_CUDA_RESERVED_SHARED STV_DEFAULT"
__nv_reservedSMEM_offset_0_alias:
	.zero		0
	.zero		64


//--------------------- .nv.constant0._Z12sharpenImagePiS_ii --------------------------
	.section	.nv.constant0._Z12sharpenImagePiS_ii,"a",@progbits
	.sectionflags	@""
	.align	4
.nv.constant0._Z12sharpenImagePiS_ii:
	.zero		920


//--------------------- SYMBOLS --------------------------

	.type		.nv.reservedSmem.offset0,@object
	.size		.nv.reservedSmem.offset0,0x4
	.type		.nv.reservedSmem.cap,@object
	.size		.nv.reservedSmem.cap,0x4
